//
// Generated by NVIDIA NVVM Compiler
//
// Compiler Build ID: CL-36424714
// Cuda compilation tools, release 13.0, V13.0.88
// Based on NVVM 20.0.0
//

.version 9.0
.target sm_100
.address_size 64

	// .globl	_Z15vecAdditionCudaPfS_S_i

.visible .entry _Z15vecAdditionCudaPfS_S_i(
	.param .u64 .ptr .align 1 _Z15vecAdditionCudaPfS_S_i_param_0,
	.param .u64 .ptr .align 1 _Z15vecAdditionCudaPfS_S_i_param_1,
	.param .u64 .ptr .align 1 _Z15vecAdditionCudaPfS_S_i_param_2,
	.param .u32 _Z15vecAdditionCudaPfS_S_i_param_3
)
{
	.reg .pred 	%p<2>;
	.reg .b32 	%r<6>;
	.reg .b32 	%f<4>;
	.reg .b64 	%rd<11>;

	ld.param.u64 	%rd1, [_Z15vecAdditionCudaPfS_S_i_param_0];
	ld.param.u64 	%rd2, [_Z15vecAdditionCudaPfS_S_i_param_1];
	ld.param.u64 	%rd3, [_Z15vecAdditionCudaPfS_S_i_param_2];
	ld.param.u32 	%r2, [_Z15vecAdditionCudaPfS_S_i_param_3];
	mov.u32 	%r3, %ntid.x;
	mov.u32 	%r4, %ctaid.x;
	mov.u32 	%r5, %tid.x;
	mad.lo.s32 	%r1, %r3, %r4, %r5;
	setp.ge.s32 	%p1, %r1, %r2;
	@%p1 bra 	$L__BB0_2;
	cvta.to.global.u64 	%rd4, %rd1;
	cvta.to.global.u64 	%rd5, %rd2;
	cvta.to.global.u64 	%rd6, %rd3;
	mul.wide.s32 	%rd7, %r1, 4;
	add.s64 	%rd8, %rd4, %rd7;
	ld.global.f32 	%f1, [%rd8];
	add.s64 	%rd9, %rd5, %rd7;
	ld.global.f32 	%f2, [%rd9];
	add.f32 	%f3, %f1, %f2;
	add.s64 	%rd10, %rd6, %rd7;
	st.global.f32 	[%rd10], %f3;
$L__BB0_2:
	ret;

}


// ===== COMPILED SASS (sm_100) =====

	.target	sm_100

	.elftype	@"ET_EXEC"


//--------------------- .note.nv.tkinfo           --------------------------
	.section	.note.nv.tkinfo,"",@"SHT_NOTE"
	.sectionflags	@"SHF_NOTE_NV_TKINFO"
	.tkinfo
        /*0018*/ 	.word	0x00000002
        /*0030*/ 	.string	""
        /*0030*/ 	.string	"ptxas"
        /*0030*/ 	.string	"Cuda compilation tools, release 13.0, V13.0.88"
        /*0030*/ 	.string	"Build cuda_13.0.r13.0/compiler.36424714_0"
        /*0030*/ 	.string	"-arch sm_100 -m 64 "



//--------------------- .note.nv.cuinfo           --------------------------
	.section	.note.nv.cuinfo,"",@"SHT_NOTE"
	.sectionflags	@"SHF_NOTE_NV_CUINFO"
        /*0018*/ 	.short	0x0002
        /*001a*/ 	.short	0x0064
        /*001c*/ 	.short	0x0082
	.zero		2


//--------------------- .nv.info                  --------------------------
	.section	.nv.info,"",@"SHT_CUDA_INFO"
	.align	4


	//----- nvinfo : EIATTR_REGCOUNT
	.align		4
        /*0000*/ 	.byte	0x04, 0x2f
        /*0002*/ 	.short	(.L_1 - .L_0)
	.align		4
.L_0:
        /*0004*/ 	.word	index@(_Z15vecAdditionCudaPfS_S_i)
        /*0008*/ 	.word	0x0000000c


	//----- nvinfo : EIATTR_FRAME_SIZE
	.align		4
.L_1:
        /*000c*/ 	.byte	0x04, 0x11
        /*000e*/ 	.short	(.L_3 - .L_2)
	.align		4
.L_2:
        /*0010*/ 	.word	index@(_Z15vecAdditionCudaPfS_S_i)
        /*0014*/ 	.word	0x00000000


	//----- nvinfo : EIATTR_MIN_STACK_SIZE
	.align		4
.L_3:
        /*0018*/ 	.byte	0x04, 0x12
        /*001a*/ 	.short	(.L_5 - .L_4)
	.align		4
.L_4:
        /*001c*/ 	.word	index@(_Z15vecAdditionCudaPfS_S_i)
        /*0020*/ 	.word	0x00000000
.L_5:


//--------------------- .nv.compat                --------------------------
	.section	.nv.compat,"",@"SHT_CUDA_COMPAT_INFO"
	.align	4
        /*0000*/ 	.byte	0x02, 0x09, 0x00, 0x00, 0x02, 0x02, 0x01, 0x00, 0x02, 0x05, 0x05, 0x00, 0x03, 0x07, 0x01, 0x01
        /*0010*/ 	.byte	0x02, 0x03, 0x00, 0x00, 0x02, 0x06, 0x01, 0x00, 0x04, 0x0b, 0x08, 0x00, 0x09, 0x00, 0x00, 0x00
        /*0020*/ 	.byte	0x00, 0x00, 0x00, 0x00


//--------------------- .nv.info._Z15vecAdditionCudaPfS_S_i --------------------------
	.section	.nv.info._Z15vecAdditionCudaPfS_S_i,"",@"SHT_CUDA_INFO"
	.sectionflags	@""
	.align	4


	//----- nvinfo : EIATTR_CUDA_API_VERSION
	.align		4
        /*0000*/ 	.byte	0x04, 0x37
        /*0002*/ 	.short	(.L_7 - .L_6)
.L_6:
        /*0004*/ 	.word	0x00000082


	//----- nvinfo : EIATTR_KPARAM_INFO
	.align		4
.L_7:
        /*0008*/ 	.byte	0x04, 0x17
        /*000a*/ 	.short	(.L_9 - .L_8)
.L_8:
        /*000c*/ 	.word	0x00000000
        /*0010*/ 	.short	0x0003
        /*0012*/ 	.short	0x0018
        /*0014*/ 	.byte	0x00, 0xf0, 0x11, 0x00


	//----- nvinfo : EIATTR_KPARAM_INFO
	.align		4
.L_9:
        /*0018*/ 	.byte	0x04, 0x17
        /*001a*/ 	.short	(.L_11 - .L_10)
.L_10:
        /*001c*/ 	.word	0x00000000
        /*0020*/ 	.short	0x0002
        /*0022*/ 	.short	0x0010
        /*0024*/ 	.byte	0x00, 0xf5, 0x21, 0x00


	//----- nvinfo : EIATTR_KPARAM_INFO
	.align		4
.L_11:
        /*0028*/ 	.byte	0x04, 0x17
        /*002a*/ 	.short	(.L_13 - .L_12)
.L_12:
        /*002c*/ 	.word	0x00000000
        /*0030*/ 	.short	0x0001
        /*0032*/ 	.short	0x0008
        /*0034*/ 	.byte	0x00, 0xf5, 0x21, 0x00


	//----- nvinfo : EIATTR_KPARAM_INFO
	.align		4
.L_13:
        /*0038*/ 	.byte	0x04, 0x17
        /*003a*/ 	.short	(.L_15 - .L_14)
.L_14:
        /*003c*/ 	.word	0x00000000
        /*0040*/ 	.short	0x0000
        /*0042*/ 	.short	0x0000
        /*0044*/ 	.byte	0x00, 0xf5, 0x21, 0x00


	//----- nvinfo : EIATTR_SPARSE_MMA_MASK
	.align		4
.L_15:
        /*0048*/ 	.byte	0x03, 0x50
        /*004a*/ 	.short	0x0000


	//----- nvinfo : EIATTR_MAXREG_COUNT
	.align		4
        /*004c*/ 	.byte	0x03, 0x1b
        /*004e*/ 	.short	0x00ff


	//----- nvinfo : EIATTR_MERCURY_ISA_VERSION
	.align		4
        /*0050*/ 	.byte	0x03, 0x5f
        /*0052*/ 	.short	0x0101


	//----- nvinfo : EIATTR_VRC_CTA_INIT_COUNT
	.align		4
        /*0054*/ 	.byte	0x02, 0x4a
	.zero		1
	.zero		1


	//----- nvinfo : EIATTR_EXIT_INSTR_OFFSETS
	.align		4
        /*0058*/ 	.byte	0x04, 0x1c
        /*005a*/ 	.short	(.L_17 - .L_16)


	//   ....[0]....
.L_16:
        /*005c*/ 	.word	0x00000070


	//   ....[1]....
        /*0060*/ 	.word	0x00000130


	//----- nvinfo : EIATTR_CBANK_PARAM_SIZE
	.align		4
.L_17:
        /*0064*/ 	.byte	0x03, 0x19
        /*0066*/ 	.short	0x001c


	//----- nvinfo : EIATTR_PARAM_CBANK
	.align		4
        /*0068*/ 	.byte	0x04, 0x0a
        /*006a*/ 	.short	(.L_19 - .L_18)
	.align		4
.L_18:
        /*006c*/ 	.word	index@(.nv.constant0._Z15vecAdditionCudaPfS_S_i)
        /*0070*/ 	.short	0x0380
        /*0072*/ 	.short	0x001c


	//----- nvinfo : EIATTR_SW_WAR
	.align		4
.L_19:
        /*0074*/ 	.byte	0x04, 0x36
        /*0076*/ 	.short	(.L_21 - .L_20)
.L_20:
        /*0078*/ 	.word	0x00000008
.L_21:


//--------------------- .nv.callgraph             --------------------------
	.section	.nv.callgraph,"",@"SHT_CUDA_CALLGRAPH"
	.align	4
	.sectionentsize	8
	.align		4
        /*0000*/ 	.word	0x00000000
	.align		4
        /*0004*/ 	.word	0xffffffff
	.align		4
        /*0008*/ 	.word	0x00000000
	.align		4
        /*000c*/ 	.word	0xfffffffe
	.align		4
        /*0010*/ 	.word	0x00000000
	.align		4
        /*0014*/ 	.word	0xfffffffd
	.align		4
        /*0018*/ 	.word	0x00000000
	.align		4
        /*001c*/ 	.word	0xfffffffc


//--------------------- .text._Z15vecAdditionCudaPfS_S_i --------------------------
	.section	.text._Z15vecAdditionCudaPfS_S_i,"ax",@progbits
	.align	128
        .global         _Z15vecAdditionCudaPfS_S_i
        .type           _Z15vecAdditionCudaPfS_S_i,@function
        .size           _Z15vecAdditionCudaPfS_S_i,(.L_x_1 - _Z15vecAdditionCudaPfS_S_i)
        .other          _Z15vecAdditionCudaPfS_S_i,@"STO_CUDA_ENTRY STV_DEFAULT"
_Z15vecAdditionCudaPfS_S_i:
.text._Z15vecAdditionCudaPfS_S_i:
[----:B------:R-:W-:Y:S01]  /*0000*/  LDC R1, c[0x0][0x37c] ;  /* 0x0000df00ff017b82 */ /* 0x000fe20000000800 */
[----:B------:R-:W0:Y:S01]  /*0010*/  S2R R9, SR_CTAID.X ;  /* 0x0000000000097919 */ /* 0x000e220000002500 */
[----:B------:R-:W0:Y:S01]  /*0020*/  LDCU UR4, c[0x0][0x360] ;  /* 0x00006c00ff0477ac */ /* 0x000e220008000800 */
[----:B------:R-:W0:Y:S01]  /*0030*/  S2R R0, SR_TID.X ;  /* 0x0000000000007919 */ /* 0x000e220000002100 */
[----:B------:R-:W1:Y:S01]  /*0040*/  LDCU UR5, c[0x0][0x398] ;  /* 0x00007300ff0577ac */ /* 0x000e620008000800 */
[----:B0-----:R-:W-:-:S05]  /*0050*/  IMAD R9, R9, UR4, R0 ;  /* 0x0000000409097c24 */ /* 0x001fca000f8e0200 */
[----:B-1----:R-:W-:-:S13]  /*0060*/  ISETP.GE.AND P0, PT, R9, UR5, PT ;  /* 0x0000000509007c0c */ /* 0x002fda000bf06270 */
[----:B------:R-:W-:Y:S05]  /*0070*/  @P0 EXIT ;  /* 0x000000000000094d */ /* 0x000fea0003800000 */
[----:B------:R-:W0:Y:S01]  /*0080*/  LDC.64 R2, c[0x0][0x380] ;  /* 0x0000e000ff027b82 */ /* 0x000e220000000a00 */
[----:B------:R-:W1:Y:S07]  /*0090*/  LDCU.64 UR4, c[0x0][0x358] ;  /* 0x00006b00ff0477ac */ /* 0x000e6e0008000a00 */
[----:B------:R-:W2:Y:S08]  /*00a0*/  LDC.64 R4, c[0x0][0x388] ;  /* 0x0000e200ff047b82 */ /* 0x000eb00000000a00 */
[----:B------:R-:W3:Y:S01]  /*00b0*/  LDC.64 R6, c[0x0][0x390] ;  /* 0x0000e400ff067b82 */ /* 0x000ee20000000a00 */
[----:B0-----:R-:W-:-:S06]  /*00c0*/  IMAD.WIDE R2, R9, 0x4, R2 ;  /* 0x0000000409027825 */ /* 0x001fcc00078e0202 */
[----:B-1----:R-:W4:Y:S01]  /*00d0*/  LDG.E R2, desc[UR4][R2.64] ;  /* 0x0000000402027981 */ /* 0x002f22000c1e1900 */
[----:B--2---:R-:W-:-:S06]  /*00e0*/  IMAD.WIDE R4, R9, 0x4, R4 ;  /* 0x0000000409047825 */ /* 0x004fcc00078e0204 */
[----:B------:R-:W4:Y:S01]  /*00f0*/  LDG.E R5, desc[UR4][R4.64] ;  /* 0x0000000404057981 */ /* 0x000f22000c1e1900 */
[----:B---3--:R-:W-:-:S04]  /*0100*/  IMAD.WIDE R6, R9, 0x4, R6 ;  /* 0x0000000409067825 */ /* 0x008fc800078e0206 */
[----:B----4-:R-:W-:-:S05]  /*0110*/  FADD R9, R2, R5 ;  /* 0x0000000502097221 */ /* 0x010fca0000000000 */
[----:B------:R-:W-:Y:S01]  /*0120*/  STG.E desc[UR4][R6.64], R9 ;  /* 0x0000000906007986 */ /* 0x000fe2000c101904 */
[----:B------:R-:W-:Y:S05]  /*0130*/  EXIT ;  /* 0x000000000000794d */ /* 0x000fea0003800000 */
.L_x_0:
[----:B------:R-:W-:-:S00]  /*0140*/  BRA `(.L_x_0) ;  /* 0xfffffffc00fc7947 */ /* 0x000fc0000383ffff */
[----:B------:R-:W-:-:S00]  /*0150*/  NOP ;  /* 0x0000000000007918 */ /* 0x000fc00000000000 */
        /* <DEDUP_REMOVED lines=10> */
.L_x_1:


//--------------------- .nv.shared.reserved.0     --------------------------
	.section	.nv.shared.reserved.0,"aw",@nobits
	.weak		__nv_reservedSMEM_offset_0_alias
	.size		__nv_reservedSMEM_offset_0_alias, 0, 64
	.other		__nv_reservedSMEM_offset_0_alias,@"STO_CUDA_RESERVED_SHARED STV_DEFAULT"
__nv_reservedSMEM_offset_0_alias:
	.zero		0
	.zero		64


//--------------------- .nv.constant0._Z15vecAdditionCudaPfS_S_i --------------------------
	.section	.nv.constant0._Z15vecAdditionCudaPfS_S_i,"a",@progbits
	.sectionflags	@""
	.align	4
.nv.constant0._Z15vecAdditionCudaPfS_S_i:
	.zero		924


//--------------------- SYMBOLS --------------------------

	.type		.nv.reservedSmem.offset0,@object
	.size		.nv.reservedSmem.offset0,0x4
